//
// Generated by NVIDIA NVVM Compiler
//
// Compiler Build ID: CL-36424714
// Cuda compilation tools, release 13.0, V13.0.88
// Based on NVVM 20.0.0
//

.version 9.0
.target sm_100
.address_size 64

	// .globl	_Z9add_arrayPKiS0_Pii

.visible .entry _Z9add_arrayPKiS0_Pii(
	.param .u64 .ptr .align 1 _Z9add_arrayPKiS0_Pii_param_0,
	.param .u64 .ptr .align 1 _Z9add_arrayPKiS0_Pii_param_1,
	.param .u64 .ptr .align 1 _Z9add_arrayPKiS0_Pii_param_2,
	.param .u32 _Z9add_arrayPKiS0_Pii_param_3
)
{
	.reg .pred 	%p<2>;
	.reg .b32 	%r<9>;
	.reg .b64 	%rd<11>;

	ld.param.u64 	%rd1, [_Z9add_arrayPKiS0_Pii_param_0];
	ld.param.u64 	%rd2, [_Z9add_arrayPKiS0_Pii_param_1];
	ld.param.u64 	%rd3, [_Z9add_arrayPKiS0_Pii_param_2];
	ld.param.u32 	%r2, [_Z9add_arrayPKiS0_Pii_param_3];
	mov.u32 	%r3, %ctaid.x;
	mov.u32 	%r4, %ntid.x;
	mov.u32 	%r5, %tid.x;
	mad.lo.s32 	%r1, %r3, %r4, %r5;
	setp.ge.s32 	%p1, %r1, %r2;
	@%p1 bra 	$L__BB0_2;
	cvta.to.global.u64 	%rd4, %rd1;
	cvta.to.global.u64 	%rd5, %rd2;
	cvta.to.global.u64 	%rd6, %rd3;
	mul.wide.s32 	%rd7, %r1, 4;
	add.s64 	%rd8, %rd4, %rd7;
	ld.global.nc.u32 	%r6, [%rd8];
	add.s64 	%rd9, %rd5, %rd7;
	ld.global.nc.u32 	%r7, [%rd9];
	add.s32 	%r8, %r7, %r6;
	add.s64 	%rd10, %rd6, %rd7;
	st.global.u32 	[%rd10], %r8;
$L__BB0_2:
	ret;

}


// ===== COMPILED SASS (sm_100) =====

	.target	sm_100

	.elftype	@"ET_EXEC"


//--------------------- .note.nv.tkinfo           --------------------------
	.section	.note.nv.tkinfo,"",@"SHT_NOTE"
	.sectionflags	@"SHF_NOTE_NV_TKINFO"
	.tkinfo
        /*0018*/ 	.word	0x00000002
        /*0030*/ 	.string	""
        /*0030*/ 	.string	"ptxas"
        /*0030*/ 	.string	"Cuda compilation tools, release 13.0, V13.0.88"
        /*0030*/ 	.string	"Build cuda_13.0.r13.0/compiler.36424714_0"
        /*0030*/ 	.string	"-arch sm_100 -m 64 "



//--------------------- .note.nv.cuinfo           --------------------------
	.section	.note.nv.cuinfo,"",@"SHT_NOTE"
	.sectionflags	@"SHF_NOTE_NV_CUINFO"
        /*0018*/ 	.short	0x0002
        /*001a*/ 	.short	0x0064
        /*001c*/ 	.short	0x0082
	.zero		2


//--------------------- .nv.info                  --------------------------
	.section	.nv.info,"",@"SHT_CUDA_INFO"
	.align	4


	//----- nvinfo : EIATTR_REGCOUNT
	.align		4
        /*0000*/ 	.byte	0x04, 0x2f
        /*0002*/ 	.short	(.L_1 - .L_0)
	.align		4
.L_0:
        /*0004*/ 	.word	index@(_Z9add_arrayPKiS0_Pii)
        /*0008*/ 	.word	0x0000000c


	//----- nvinfo : EIATTR_FRAME_SIZE
	.align		4
.L_1:
        /*000c*/ 	.byte	0x04, 0x11
        /*000e*/ 	.short	(.L_3 - .L_2)
	.align		4
.L_2:
        /*0010*/ 	.word	index@(_Z9add_arrayPKiS0_Pii)
        /*0014*/ 	.word	0x00000000


	//----- nvinfo : EIATTR_MIN_STACK_SIZE
	.align		4
.L_3:
        /*0018*/ 	.byte	0x04, 0x12
        /*001a*/ 	.short	(.L_5 - .L_4)
	.align		4
.L_4:
        /*001c*/ 	.word	index@(_Z9add_arrayPKiS0_Pii)
        /*0020*/ 	.word	0x00000000
.L_5:


//--------------------- .nv.compat                --------------------------
	.section	.nv.compat,"",@"SHT_CUDA_COMPAT_INFO"
	.align	4
        /*0000*/ 	.byte	0x02, 0x09, 0x00, 0x00, 0x02, 0x02, 0x01, 0x00, 0x02, 0x05, 0x05, 0x00, 0x03, 0x07, 0x01, 0x01
        /*0010*/ 	.byte	0x02, 0x03, 0x00, 0x00, 0x02, 0x06, 0x01, 0x00, 0x04, 0x0b, 0x08, 0x00, 0x09, 0x00, 0x00, 0x00
        /*0020*/ 	.byte	0x00, 0x00, 0x00, 0x00


//--------------------- .nv.info._Z9add_arrayPKiS0_Pii --------------------------
	.section	.nv.info._Z9add_arrayPKiS0_Pii,"",@"SHT_CUDA_INFO"
	.sectionflags	@""
	.align	4


	//----- nvinfo : EIATTR_CUDA_API_VERSION
	.align		4
        /*0000*/ 	.byte	0x04, 0x37
        /*0002*/ 	.short	(.L_7 - .L_6)
.L_6:
        /*0004*/ 	.word	0x00000082


	//----- nvinfo : EIATTR_KPARAM_INFO
	.align		4
.L_7:
        /*0008*/ 	.byte	0x04, 0x17
        /*000a*/ 	.short	(.L_9 - .L_8)
.L_8:
        /*000c*/ 	.word	0x00000000
        /*0010*/ 	.short	0x0003
        /*0012*/ 	.short	0x0018
        /*0014*/ 	.byte	0x00, 0xf0, 0x11, 0x00


	//----- nvinfo : EIATTR_KPARAM_INFO
	.align		4
.L_9:
        /*0018*/ 	.byte	0x04, 0x17
        /*001a*/ 	.short	(.L_11 - .L_10)
.L_10:
        /*001c*/ 	.word	0x00000000
        /*0020*/ 	.short	0x0002
        /*0022*/ 	.short	0x0010
        /*0024*/ 	.byte	0x00, 0xf5, 0x21, 0x00


	//----- nvinfo : EIATTR_KPARAM_INFO
	.align		4
.L_11:
        /*0028*/ 	.byte	0x04, 0x17
        /*002a*/ 	.short	(.L_13 - .L_12)
.L_12:
        /*002c*/ 	.word	0x00000000
        /*0030*/ 	.short	0x0001
        /*0032*/ 	.short	0x0008
        /*0034*/ 	.byte	0x00, 0xf5, 0x21, 0x00


	//----- nvinfo : EIATTR_KPARAM_INFO
	.align		4
.L_13:
        /*0038*/ 	.byte	0x04, 0x17
        /*003a*/ 	.short	(.L_15 - .L_14)
.L_14:
        /*003c*/ 	.word	0x00000000
        /*0040*/ 	.short	0x0000
        /*0042*/ 	.short	0x0000
        /*0044*/ 	.byte	0x00, 0xf5, 0x21, 0x00


	//----- nvinfo : EIATTR_SPARSE_MMA_MASK
	.align		4
.L_15:
        /*0048*/ 	.byte	0x03, 0x50
        /*004a*/ 	.short	0x0000


	//----- nvinfo : EIATTR_MAXREG_COUNT
	.align		4
        /*004c*/ 	.byte	0x03, 0x1b
        /*004e*/ 	.short	0x00ff


	//----- nvinfo : EIATTR_MERCURY_ISA_VERSION
	.align		4
        /*0050*/ 	.byte	0x03, 0x5f
        /*0052*/ 	.short	0x0101


	//----- nvinfo : EIATTR_VRC_CTA_INIT_COUNT
	.align		4
        /*0054*/ 	.byte	0x02, 0x4a
	.zero		1
	.zero		1


	//----- nvinfo : EIATTR_EXIT_INSTR_OFFSETS
	.align		4
        /*0058*/ 	.byte	0x04, 0x1c
        /*005a*/ 	.short	(.L_17 - .L_16)


	//   ....[0]....
.L_16:
        /*005c*/ 	.word	0x00000070


	//   ....[1]....
        /*0060*/ 	.word	0x00000130


	//----- nvinfo : EIATTR_CBANK_PARAM_SIZE
	.align		4
.L_17:
        /*0064*/ 	.byte	0x03, 0x19
        /*0066*/ 	.short	0x001c


	//----- nvinfo : EIATTR_PARAM_CBANK
	.align		4
        /*0068*/ 	.byte	0x04, 0x0a
        /*006a*/ 	.short	(.L_19 - .L_18)
	.align		4
.L_18:
        /*006c*/ 	.word	index@(.nv.constant0._Z9add_arrayPKiS0_Pii)
        /*0070*/ 	.short	0x0380
        /*0072*/ 	.short	0x001c


	//----- nvinfo : EIATTR_SW_WAR
	.align		4
.L_19:
        /*0074*/ 	.byte	0x04, 0x36
        /*0076*/ 	.short	(.L_21 - .L_20)
.L_20:
        /*0078*/ 	.word	0x00000008
.L_21:


//--------------------- .nv.callgraph             --------------------------
	.section	.nv.callgraph,"",@"SHT_CUDA_CALLGRAPH"
	.align	4
	.sectionentsize	8
	.align		4
        /*0000*/ 	.word	0x00000000
	.align		4
        /*0004*/ 	.word	0xffffffff
	.align		4
        /*0008*/ 	.word	0x00000000
	.align		4
        /*000c*/ 	.word	0xfffffffe
	.align		4
        /*0010*/ 	.word	0x00000000
	.align		4
        /*0014*/ 	.word	0xfffffffd
	.align		4
        /*0018*/ 	.word	0x00000000
	.align		4
        /*001c*/ 	.word	0xfffffffc


//--------------------- .text._Z9add_arrayPKiS0_Pii --------------------------
	.section	.text._Z9add_arrayPKiS0_Pii,"ax",@progbits
	.align	128
        .global         _Z9add_arrayPKiS0_Pii
        .type           _Z9add_arrayPKiS0_Pii,@function
        .size           _Z9add_arrayPKiS0_Pii,(.L_x_1 - _Z9add_arrayPKiS0_Pii)
        .other          _Z9add_arrayPKiS0_Pii,@"STO_CUDA_ENTRY STV_DEFAULT"
_Z9add_arrayPKiS0_Pii:
.text._Z9add_arrayPKiS0_Pii:
[----:B------:R-:W-:Y:S01]  /*0000*/  LDC R1, c[0x0][0x37c] ;  /* 0x0000df00ff017b82 */ /* 0x000fe20000000800 */
[----:B------:R-:W0:Y:S07]  /*0010*/  S2R R0, SR_TID.X ;  /* 0x0000000000007919 */ /* 0x000e2e0000002100 */
[----:B------:R-:W0:Y:S01]  /*0020*/  S2UR UR4, SR_CTAID.X ;  /* 0x00000000000479c3 */ /* 0x000e220000002500 */
[----:B------:R-:W1:Y:S07]  /*0030*/  LDCU UR5, c[0x0][0x398] ;  /* 0x00007300ff0577ac */ /* 0x000e6e0008000800 */
[----:B------:R-:W0:Y:S02]  /*0040*/  LDC R9, c[0x0][0x360] ;  /* 0x0000d800ff097b82 */ /* 0x000e240000000800 */
[----:B0-----:R-:W-:-:S05]  /*0050*/  IMAD R9, R9, UR4, R0 ;  /* 0x0000000409097c24 */ /* 0x001fca000f8e0200 */
[----:B-1----:R-:W-:-:S13]  /*0060*/  ISETP.GE.AND P0, PT, R9, UR5, PT ;  /* 0x0000000509007c0c */ /* 0x002fda000bf06270 */
[----:B------:R-:W-:Y:S05]  /*0070*/  @P0 EXIT ;  /* 0x000000000000094d */ /* 0x000fea0003800000 */
[----:B------:R-:W0:Y:S01]  /*0080*/  LDC.64 R2, c[0x0][0x380] ;  /* 0x0000e000ff027b82 */ /* 0x000e220000000a00 */
[----:B------:R-:W1:Y:S07]  /*0090*/  LDCU.64 UR4, c[0x0][0x358] ;  /* 0x00006b00ff0477ac */ /* 0x000e6e0008000a00 */
[----:B------:R-:W2:Y:S08]  /*00a0*/  LDC.64 R4, c[0x0][0x388] ;  /* 0x0000e200ff047b82 */ /* 0x000eb00000000a00 */
[----:B------:R-:W3:Y:S01]  /*00b0*/  LDC.64 R6, c[0x0][0x390] ;  /* 0x0000e400ff067b82 */ /* 0x000ee20000000a00 */
[----:B0-----:R-:W-:-:S06]  /*00c0*/  IMAD.WIDE R2, R9, 0x4, R2 ;  /* 0x0000000409027825 */ /* 0x001fcc00078e0202 */
[----:B-1----:R-:W4:Y:S01]  /*00d0*/  LDG.E.CONSTANT R2, desc[UR4][R2.64] ;  /* 0x0000000402027981 */ /* 0x002f22000c1e9900 */
[----:B--2---:R-:W-:-:S06]  /*00e0*/  IMAD.WIDE R4, R9, 0x4, R4 ;  /* 0x0000000409047825 */ /* 0x004fcc00078e0204 */
[----:B------:R-:W4:Y:S01]  /*00f0*/  LDG.E.CONSTANT R5, desc[UR4][R4.64] ;  /* 0x0000000404057981 */ /* 0x000f22000c1e9900 */
[----:B---3--:R-:W-:Y:S01]  /*0100*/  IMAD.WIDE R6, R9, 0x4, R6 ;  /* 0x0000000409067825 */ /* 0x008fe200078e0206 */
[----:B----4-:R-:W-:-:S05]  /*0110*/  IADD3 R9, PT, PT, R2, R5, RZ ;  /* 0x0000000502097210 */ /* 0x010fca0007ffe0ff */
[----:B------:R-:W-:Y:S01]  /*0120*/  STG.E desc[UR4][R6.64], R9 ;  /* 0x0000000906007986 */ /* 0x000fe2000c101904 */
[----:B------:R-:W-:Y:S05]  /*0130*/  EXIT ;  /* 0x000000000000794d */ /* 0x000fea0003800000 */
.L_x_0:
[----:B------:R-:W-:-:S00]  /*0140*/  BRA `(.L_x_0) ;  /* 0xfffffffc00fc7947 */ /* 0x000fc0000383ffff */
[----:B------:R-:W-:-:S00]  /*0150*/  NOP ;  /* 0x0000000000007918 */ /* 0x000fc00000000000 */
        /* <DEDUP_REMOVED lines=10> */
.L_x_1:


//--------------------- .nv.shared.reserved.0     --------------------------
	.section	.nv.shared.reserved.0,"aw",@nobits
	.weak		__nv_reservedSMEM_offset_0_alias
	.size		__nv_reservedSMEM_offset_0_alias, 0, 64
	.other		__nv_reservedSMEM_offset_0_alias,@"STO_CUDA_RESERVED_SHARED STV_DEFAULT"
__nv_reservedSMEM_offset_0_alias:
	.zero		0
	.zero		64


//--------------------- .nv.constant0._Z9add_arrayPKiS0_Pii --------------------------
	.section	.nv.constant0._Z9add_arrayPKiS0_Pii,"a",@progbits
	.sectionflags	@""
	.align	4
.nv.constant0._Z9add_arrayPKiS0_Pii:
	.zero		924


//--------------------- SYMBOLS --------------------------

	.type		.nv.reservedSmem.offset0,@object
	.size		.nv.reservedSmem.offset0,0x4
